//
// Generated by NVIDIA NVVM Compiler
//
// Compiler Build ID: CL-36424714
// Cuda compilation tools, release 13.0, V13.0.88
// Based on NVVM 20.0.0
//

.version 9.0
.target sm_100
.address_size 64

	// .globl	_Z10fill_arrayP6short2ii
// _ZZ10fill_arrayP6short2iiE4tile has been demoted

.visible .entry _Z10fill_arrayP6short2ii(
	.param .u64 .ptr .align 1 _Z10fill_arrayP6short2ii_param_0,
	.param .u32 _Z10fill_arrayP6short2ii_param_1,
	.param .u32 _Z10fill_arrayP6short2ii_param_2
)
{
	.reg .pred 	%p<6>;
	.reg .b16 	%rs<4>;
	.reg .b32 	%r<33>;
	.reg .b64 	%rd<5>;
	// demoted variable
	.shared .align 4 .b8 _ZZ10fill_arrayP6short2iiE4tile[1024];
	ld.param.u64 	%rd2, [_Z10fill_arrayP6short2ii_param_0];
	ld.param.u32 	%r19, [_Z10fill_arrayP6short2ii_param_1];
	ld.param.u32 	%r20, [_Z10fill_arrayP6short2ii_param_2];
	mov.u32 	%r21, %ctaid.x;
	mul.lo.s32 	%r22, %r20, %r21;
	mov.u32 	%r23, %ctaid.y;
	mul.lo.s32 	%r1, %r20, %r23;
	mov.u32 	%r2, %tid.x;
	add.s32 	%r31, %r22, %r2;
	mov.u32 	%r4, %tid.y;
	add.s32 	%r5, %r1, %r4;
	add.s32 	%r6, %r22, %r20;
	min.s32 	%r24, %r6, %r19;
	setp.le.s32 	%p2, %r24, %r31;
	@%p2 bra 	$L__BB0_7;
	add.s32 	%r25, %r1, %r20;
	min.s32 	%r9, %r25, %r19;
	setp.gt.s32 	%p1, %r9, %r5;
	shl.b32 	%r26, %r2, 6;
	mov.u32 	%r27, _ZZ10fill_arrayP6short2iiE4tile;
	add.s32 	%r28, %r27, %r26;
	shl.b32 	%r29, %r4, 2;
	add.s32 	%r7, %r28, %r29;
	mov.u32 	%r8, %ntid.y;
	mov.u32 	%r10, %ntid.x;
	cvta.to.global.u64 	%rd1, %rd2;
	not.pred 	%p3, %p1;
$L__BB0_2:
	@%p3 bra 	$L__BB0_6;
	cvt.u16.u32 	%rs1, %r31;
	mul.lo.s32 	%r13, %r31, %r19;
	mov.u32 	%r32, %r5;
$L__BB0_4:
	cvt.u16.u32 	%rs2, %r32;
	add.s32 	%r30, %r32, %r13;
	mul.wide.s32 	%rd3, %r30, 4;
	add.s64 	%rd4, %rd1, %rd3;
	mov.b32 	%r16, {%rs1, %rs2};
	st.global.u32 	[%rd4], %r16;
	add.s32 	%r32, %r32, %r8;
	setp.lt.s32 	%p4, %r32, %r9;
	@%p4 bra 	$L__BB0_4;
	st.shared.u32 	[%r7], %r16;
$L__BB0_6:
	add.s32 	%r31, %r31, %r10;
	setp.lt.s32 	%p5, %r31, %r24;
	@%p5 bra 	$L__BB0_2;
$L__BB0_7:
	ret;

}


// ===== COMPILED SASS (sm_100) =====

	.target	sm_100

	.elftype	@"ET_EXEC"


//--------------------- .note.nv.tkinfo           --------------------------
	.section	.note.nv.tkinfo,"",@"SHT_NOTE"
	.sectionflags	@"SHF_NOTE_NV_TKINFO"
	.tkinfo
        /*0018*/ 	.word	0x00000002
        /*0030*/ 	.string	""
        /*0030*/ 	.string	"ptxas"
        /*0030*/ 	.string	"Cuda compilation tools, release 13.0, V13.0.88"
        /*0030*/ 	.string	"Build cuda_13.0.r13.0/compiler.36424714_0"
        /*0030*/ 	.string	"-arch sm_100 -m 64 "



//--------------------- .note.nv.cuinfo           --------------------------
	.section	.note.nv.cuinfo,"",@"SHT_NOTE"
	.sectionflags	@"SHF_NOTE_NV_CUINFO"
        /*0018*/ 	.short	0x0002
        /*001a*/ 	.short	0x0064
        /*001c*/ 	.short	0x0082
	.zero		2


//--------------------- .nv.info                  --------------------------
	.section	.nv.info,"",@"SHT_CUDA_INFO"
	.align	4


	//----- nvinfo : EIATTR_REGCOUNT
	.align		4
        /*0000*/ 	.byte	0x04, 0x2f
        /*0002*/ 	.short	(.L_1 - .L_0)
	.align		4
.L_0:
        /*0004*/ 	.word	index@(_Z10fill_arrayP6short2ii)
        /*0008*/ 	.word	0x00000010


	//----- nvinfo : EIATTR_FRAME_SIZE
	.align		4
.L_1:
        /*000c*/ 	.byte	0x04, 0x11
        /*000e*/ 	.short	(.L_3 - .L_2)
	.align		4
.L_2:
        /*0010*/ 	.word	index@(_Z10fill_arrayP6short2ii)
        /*0014*/ 	.word	0x00000000


	//----- nvinfo : EIATTR_MIN_STACK_SIZE
	.align		4
.L_3:
        /*0018*/ 	.byte	0x04, 0x12
        /*001a*/ 	.short	(.L_5 - .L_4)
	.align		4
.L_4:
        /*001c*/ 	.word	index@(_Z10fill_arrayP6short2ii)
        /*0020*/ 	.word	0x00000000
.L_5:


//--------------------- .nv.compat                --------------------------
	.section	.nv.compat,"",@"SHT_CUDA_COMPAT_INFO"
	.align	4
        /*0000*/ 	.byte	0x02, 0x09, 0x00, 0x00, 0x02, 0x02, 0x01, 0x00, 0x02, 0x05, 0x05, 0x00, 0x03, 0x07, 0x01, 0x01
        /*0010*/ 	.byte	0x02, 0x03, 0x00, 0x00, 0x02, 0x06, 0x01, 0x00, 0x04, 0x0b, 0x08, 0x00, 0x09, 0x00, 0x00, 0x00
        /*0020*/ 	.byte	0x00, 0x00, 0x00, 0x00


//--------------------- .nv.info._Z10fill_arrayP6short2ii --------------------------
	.section	.nv.info._Z10fill_arrayP6short2ii,"",@"SHT_CUDA_INFO"
	.sectionflags	@""
	.align	4


	//----- nvinfo : EIATTR_CUDA_API_VERSION
	.align		4
        /*0000*/ 	.byte	0x04, 0x37
        /*0002*/ 	.short	(.L_7 - .L_6)
.L_6:
        /*0004*/ 	.word	0x00000082


	//----- nvinfo : EIATTR_KPARAM_INFO
	.align		4
.L_7:
        /*0008*/ 	.byte	0x04, 0x17
        /*000a*/ 	.short	(.L_9 - .L_8)
.L_8:
        /*000c*/ 	.word	0x00000000
        /*0010*/ 	.short	0x0002
        /*0012*/ 	.short	0x000c
        /*0014*/ 	.byte	0x00, 0xf0, 0x11, 0x00


	//----- nvinfo : EIATTR_KPARAM_INFO
	.align		4
.L_9:
        /*0018*/ 	.byte	0x04, 0x17
        /*001a*/ 	.short	(.L_11 - .L_10)
.L_10:
        /*001c*/ 	.word	0x00000000
        /*0020*/ 	.short	0x0001
        /*0022*/ 	.short	0x0008
        /*0024*/ 	.byte	0x00, 0xf0, 0x11, 0x00


	//----- nvinfo : EIATTR_KPARAM_INFO
	.align		4
.L_11:
        /*0028*/ 	.byte	0x04, 0x17
        /*002a*/ 	.short	(.L_13 - .L_12)
.L_12:
        /*002c*/ 	.word	0x00000000
        /*0030*/ 	.short	0x0000
        /*0032*/ 	.short	0x0000
        /*0034*/ 	.byte	0x00, 0xf5, 0x21, 0x00


	//----- nvinfo : EIATTR_SPARSE_MMA_MASK
	.align		4
.L_13:
        /*0038*/ 	.byte	0x03, 0x50
        /*003a*/ 	.short	0x0000


	//----- nvinfo : EIATTR_MAXREG_COUNT
	.align		4
        /*003c*/ 	.byte	0x03, 0x1b
        /*003e*/ 	.short	0x00ff


	//----- nvinfo : EIATTR_MERCURY_ISA_VERSION
	.align		4
        /*0040*/ 	.byte	0x03, 0x5f
        /*0042*/ 	.short	0x0101


	//----- nvinfo : EIATTR_VRC_CTA_INIT_COUNT
	.align		4
        /*0044*/ 	.byte	0x02, 0x4a
	.zero		1
	.zero		1


	//----- nvinfo : EIATTR_EXIT_INSTR_OFFSETS
	.align		4
        /*0048*/ 	.byte	0x04, 0x1c
        /*004a*/ 	.short	(.L_15 - .L_14)


	//   ....[0]....
.L_14:
        /*004c*/ 	.word	0x00000080


	//   ....[1]....
        /*0050*/ 	.word	0x000002a0


	//----- nvinfo : EIATTR_CRS_STACK_SIZE
	.align		4
.L_15:
        /*0054*/ 	.byte	0x04, 0x1e
        /*0056*/ 	.short	(.L_17 - .L_16)
.L_16:
        /*0058*/ 	.word	0x00000000


	//----- nvinfo : EIATTR_CBANK_PARAM_SIZE
	.align		4
.L_17:
        /*005c*/ 	.byte	0x03, 0x19
        /*005e*/ 	.short	0x0010


	//----- nvinfo : EIATTR_PARAM_CBANK
	.align		4
        /*0060*/ 	.byte	0x04, 0x0a
        /*0062*/ 	.short	(.L_19 - .L_18)
	.align		4
.L_18:
        /*0064*/ 	.word	index@(.nv.constant0._Z10fill_arrayP6short2ii)
        /*0068*/ 	.short	0x0380
        /*006a*/ 	.short	0x0010


	//----- nvinfo : EIATTR_SW_WAR
	.align		4
.L_19:
        /*006c*/ 	.byte	0x04, 0x36
        /*006e*/ 	.short	(.L_21 - .L_20)
.L_20:
        /*0070*/ 	.word	0x00000008
.L_21:


//--------------------- .nv.callgraph             --------------------------
	.section	.nv.callgraph,"",@"SHT_CUDA_CALLGRAPH"
	.align	4
	.sectionentsize	8
	.align		4
        /*0000*/ 	.word	0x00000000
	.align		4
        /*0004*/ 	.word	0xffffffff
	.align		4
        /*0008*/ 	.word	0x00000000
	.align		4
        /*000c*/ 	.word	0xfffffffe
	.align		4
        /*0010*/ 	.word	0x00000000
	.align		4
        /*0014*/ 	.word	0xfffffffd
	.align		4
        /*0018*/ 	.word	0x00000000
	.align		4
        /*001c*/ 	.word	0xfffffffc


//--------------------- .text._Z10fill_arrayP6short2ii --------------------------
	.section	.text._Z10fill_arrayP6short2ii,"ax",@progbits
	.align	128
        .global         _Z10fill_arrayP6short2ii
        .type           _Z10fill_arrayP6short2ii,@function
        .size           _Z10fill_arrayP6short2ii,(.L_x_6 - _Z10fill_arrayP6short2ii)
        .other          _Z10fill_arrayP6short2ii,@"STO_CUDA_ENTRY STV_DEFAULT"
_Z10fill_arrayP6short2ii:
.text._Z10fill_arrayP6short2ii:
[----:B------:R-:W-:Y:S01]  /*0000*/  LDC R1, c[0x0][0x37c] ;  /* 0x0000df00ff017b82 */ /* 0x000fe20000000800 */
[----:B------:R-:W0:Y:S07]  /*0010*/  S2R R2, SR_TID.X ;  /* 0x0000000000027919 */ /* 0x000e2e0000002100 */
[----:B------:R-:W1:Y:S08]  /*0020*/  S2UR UR4, SR_CTAID.X ;  /* 0x00000000000479c3 */ /* 0x000e700000002500 */
[----:B------:R-:W1:Y:S02]  /*0030*/  LDC.64 R8, c[0x0][0x388] ;  /* 0x0000e200ff087b82 */ /* 0x000e640000000a00 */
[----:B-1----:R-:W-:-:S02]  /*0040*/  IMAD R3, R9, UR4, R9 ;  /* 0x0000000409037c24 */ /* 0x002fc4000f8e0209 */
[----:B0-----:R-:W-:-:S03]  /*0050*/  IMAD R0, R9, UR4, R2 ;  /* 0x0000000409007c24 */ /* 0x001fc6000f8e0202 */
[----:B------:R-:W-:-:S04]  /*0060*/  VIMNMX R7, PT, PT, R3, R8, PT ;  /* 0x0000000803077248 */ /* 0x000fc80003fe0100 */
[----:B------:R-:W-:-:S13]  /*0070*/  ISETP.GT.AND P0, PT, R7, R0, PT ;  /* 0x000000000700720c */ /* 0x000fda0003f04270 */
[----:B------:R-:W-:Y:S05]  /*0080*/  @!P0 EXIT ;  /* 0x000000000000894d */ /* 0x000fea0003800000 */
[----:B------:R-:W0:Y:S01]  /*0090*/  S2R R6, SR_CTAID.Y ;  /* 0x0000000000067919 */ /* 0x000e220000002600 */
[----:B------:R-:W1:Y:S01]  /*00a0*/  S2UR UR5, SR_CgaCtaId ;  /* 0x00000000000579c3 */ /* 0x000e620000008800 */
[----:B------:R-:W-:Y:S01]  /*00b0*/  UMOV UR4, 0x400 ;  /* 0x0000040000047882 */ /* 0x000fe20000000000 */
[----:B------:R-:W2:Y:S01]  /*00c0*/  LDCU UR6, c[0x0][0x364] ;  /* 0x00006c80ff0677ac */ /* 0x000ea20008000800 */
[----:B------:R-:W3:Y:S01]  /*00d0*/  S2R R5, SR_TID.Y ;  /* 0x0000000000057919 */ /* 0x000ee20000002200 */
[----:B------:R-:W4:Y:S01]  /*00e0*/  LDCU.64 UR8, c[0x0][0x358] ;  /* 0x00006b00ff0877ac */ /* 0x000f220008000a00 */
[----:B-1----:R-:W-:Y:S01]  /*00f0*/  ULEA UR4, UR5, UR4, 0x18 ;  /* 0x0000000405047291 */ /* 0x002fe2000f8ec0ff */
[----:B------:R-:W1:Y:S05]  /*0100*/  LDCU UR5, c[0x0][0x360] ;  /* 0x00006c00ff0577ac */ /* 0x000e6a0008000800 */
[----:B------:R-:W-:Y:S01]  /*0110*/  LEA R2, R2, UR4, 0x6 ;  /* 0x0000000402027c11 */ /* 0x000fe2000f8e30ff */
[----:B0-----:R-:W-:-:S02]  /*0120*/  IMAD R3, R6, R9, R9 ;  /* 0x0000000906037224 */ /* 0x001fc400078e0209 */
[----:B---3--:R-:W-:-:S03]  /*0130*/  IMAD R6, R6, R9, R5 ;  /* 0x0000000906067224 */ /* 0x008fc600078e0205 */
[----:B------:R-:W-:Y:S01]  /*0140*/  VIMNMX R9, PT, PT, R3, R8, PT ;  /* 0x0000000803097248 */ /* 0x000fe20003fe0100 */
[----:B------:R-:W-:-:S03]  /*0150*/  IMAD R8, R5, 0x4, R2 ;  /* 0x0000000405087824 */ /* 0x000fc600078e0202 */
[----:B--2-4-:R-:W-:-:S13]  /*0160*/  ISETP.GT.AND P0, PT, R9, R6, PT ;  /* 0x000000060900720c */ /* 0x014fda0003f04270 */
.L_x_4:
[----:B------:R-:W-:Y:S04]  /*0170*/  BSSY.RECONVERGENT B0, `(.L_x_0) ;  /* 0x000000f000007945 */ /* 0x000fe80003800200 */
[----:B0--3--:R-:W-:Y:S05]  /*0180*/  @!P0 BRA `(.L_x_1) ;  /* 0x0000000000348947 */ /* 0x009fea0003800000 */
[----:B------:R-:W0:Y:S01]  /*0190*/  LDC R10, c[0x0][0x388] ;  /* 0x0000e200ff0a7b82 */ /* 0x000e220000000800 */
[----:B------:R-:W-:Y:S01]  /*01a0*/  BSSY.RECONVERGENT B1, `(.L_x_2) ;  /* 0x000000a000017945 */ /* 0x000fe20003800200 */
[----:B------:R-:W-:-:S06]  /*01b0*/  IMAD.MOV.U32 R11, RZ, RZ, R6 ;  /* 0x000000ffff0b7224 */ /* 0x000fcc00078e0006 */
[----:B------:R-:W2:Y:S02]  /*01c0*/  LDC.64 R4, c[0x0][0x380] ;  /* 0x0000e000ff047b82 */ /* 0x000ea40000000a00 */
.L_x_3:
[C-C-:B0--3--:R-:W-:Y:S01]  /*01d0*/  IMAD R3, R0.reuse, R10, R11.reuse ;  /* 0x0000000a00037224 */ /* 0x149fe200078e020b */
[----:B------:R-:W-:Y:S02]  /*01e0*/  PRMT R13, R0, 0x5410, R11 ;  /* 0x00005410000d7816 */ /* 0x000fe4000000000b */
[----:B------:R-:W-:Y:S01]  /*01f0*/  IADD3 R11, PT, PT, R11, UR6, RZ ;  /* 0x000000060b0b7c10 */ /* 0x000fe2000fffe0ff */
[----:B--2---:R-:W-:-:S03]  /*0200*/  IMAD.WIDE R2, R3, 0x4, R4 ;  /* 0x0000000403027825 */ /* 0x004fc600078e0204 */
[----:B------:R-:W-:Y:S02]  /*0210*/  ISETP.GE.AND P1, PT, R11, R9, PT ;  /* 0x000000090b00720c */ /* 0x000fe40003f26270 */
[----:B------:R3:W-:Y:S11]  /*0220*/  STG.E desc[UR8][R2.64], R13 ;  /* 0x0000000d02007986 */ /* 0x0007f6000c101908 */
[----:B------:R-:W-:Y:S05]  /*0230*/  @!P1 BRA `(.L_x_3) ;  /* 0xfffffffc00e49947 */ /* 0x000fea000383ffff */
[----:B-1----:R-:W-:Y:S05]  /*0240*/  BSYNC.RECONVERGENT B1 ;  /* 0x0000000000017941 */ /* 0x002fea0003800200 */
.L_x_2:
[----:B------:R0:W-:Y:S02]  /*0250*/  STS [R8], R13 ;  /* 0x0000000d08007388 */ /* 0x0001e40000000800 */
.L_x_1:
[----:B-1----:R-:W-:Y:S05]  /*0260*/  BSYNC.RECONVERGENT B0 ;  /* 0x0000000000007941 */ /* 0x002fea0003800200 */
.L_x_0:
[----:B------:R-:W-:-:S05]  /*0270*/  VIADD R0, R0, UR5 ;  /* 0x0000000500007c36 */ /* 0x000fca0008000000 */
[----:B------:R-:W-:-:S13]  /*0280*/  ISETP.GE.AND P1, PT, R0, R7, PT ;  /* 0x000000070000720c */ /* 0x000fda0003f26270 */
[----:B------:R-:W-:Y:S05]  /*0290*/  @!P1 BRA `(.L_x_4) ;  /* 0xfffffffc00b49947 */ /* 0x000fea000383ffff */
[----:B------:R-:W-:Y:S05]  /*02a0*/  EXIT ;  /* 0x000000000000794d */ /* 0x000fea0003800000 */
.L_x_5:
[----:B------:R-:W-:-:S00]  /*02b0*/  BRA `(.L_x_5) ;  /* 0xfffffffc00fc7947 */ /* 0x000fc0000383ffff */
[----:B------:R-:W-:-:S00]  /*02c0*/  NOP ;  /* 0x0000000000007918 */ /* 0x000fc00000000000 */
        /* <DEDUP_REMOVED lines=11> */
.L_x_6:


//--------------------- .nv.shared._Z10fill_arrayP6short2ii --------------------------
	.section	.nv.shared._Z10fill_arrayP6short2ii,"aw",@nobits
	.sectionflags	@""
	.align	4
.nv.shared._Z10fill_arrayP6short2ii:
	.zero		2048


//--------------------- .nv.shared.reserved.0     --------------------------
	.section	.nv.shared.reserved.0,"aw",@nobits
	.weak		__nv_reservedSMEM_offset_0_alias
	.size		__nv_reservedSMEM_offset_0_alias, 0, 64
	.other		__nv_reservedSMEM_offset_0_alias,@"STO_CUDA_RESERVED_SHARED STV_DEFAULT"
__nv_reservedSMEM_offset_0_alias:
	.zero		0
	.zero		64


//--------------------- .nv.constant0._Z10fill_arrayP6short2ii --------------------------
	.section	.nv.constant0._Z10fill_arrayP6short2ii,"a",@progbits
	.sectionflags	@""
	.align	4
.nv.constant0._Z10fill_arrayP6short2ii:
	.zero		912


//--------------------- SYMBOLS --------------------------

	.type		.nv.reservedSmem.offset0,@object
	.size		.nv.reservedSmem.offset0,0x4
	.type		.nv.reservedSmem.cap,@object
	.size		.nv.reservedSmem.cap,0x4
